	.headerflags	@"EF_CUDA_TEXMODE_UNIFIED EF_CUDA_64BIT_ADDRESS EF_CUDA_SM89 EF_CUDA_VIRTUAL_SM(EF_CUDA_SM89)"
	.elftype	@"ET_EXEC"


//--------------------- .nv.info                  --------------------------
	.section	.nv.info,"",@"SHT_CUDA_INFO"
	.align	4


	//----- nvinfo : EIATTR_REGCOUNT
	.align		4
        /*0000*/ 	.byte	0x04, 0x2f
        /*0002*/ 	.short	(.L_2 - .L_1)
	.align		4
.L_1:
        /*0004*/ 	.word	index@(triton__0d1d2d3d4d5d6de)
        /*0008*/ 	.word	0x00000028


	//----- nvinfo : EIATTR_MAX_STACK_SIZE
	.align		4
.L_2:
        /*000c*/ 	.byte	0x04, 0x23
        /*000e*/ 	.short	(.L_4 - .L_3)
	.align		4
.L_3:
        /*0010*/ 	.word	index@(triton__0d1d2d3d4d5d6de)
        /*0014*/ 	.word	0x00000000


	//----- nvinfo : EIATTR_MIN_STACK_SIZE
	.align		4
.L_4:
        /*0018*/ 	.byte	0x04, 0x12
        /*001a*/ 	.short	(.L_6 - .L_5)
	.align		4
.L_5:
        /*001c*/ 	.word	index@(triton__0d1d2d3d4d5d6de)
        /*0020*/ 	.word	0x00000000


	//----- nvinfo : EIATTR_FRAME_SIZE
	.align		4
.L_6:
        /*0024*/ 	.byte	0x04, 0x11
        /*0026*/ 	.short	(.L_8 - .L_7)
	.align		4
.L_7:
        /*0028*/ 	.word	index@(triton__0d1d2d3d4d5d6de)
        /*002c*/ 	.word	0x00000000
.L_8:


//--------------------- .nv.info.triton__0d1d2d3d4d5d6de --------------------------
	.section	.nv.info.triton__0d1d2d3d4d5d6de,"",@"SHT_CUDA_INFO"
	.align	4


	//----- nvinfo : EIATTR_CUDA_API_VERSION
	.align		4
        /*0000*/ 	.byte	0x04, 0x37
        /*0002*/ 	.short	(.L_10 - .L_9)
.L_9:
        /*0004*/ 	.word	0x0000007b


	//----- nvinfo : EIATTR_PARAM_CBANK
	.align		4
.L_10:
        /*0008*/ 	.byte	0x04, 0x0a
        /*000a*/ 	.short	(.L_12 - .L_11)
	.align		4
.L_11:
        /*000c*/ 	.word	index@(.nv.constant0.triton__0d1d2d3d4d5d6de)
        /*0010*/ 	.short	0x0160
        /*0012*/ 	.short	0x0034


	//----- nvinfo : EIATTR_CBANK_PARAM_SIZE
	.align		4
.L_12:
        /*0014*/ 	.byte	0x03, 0x19
        /*0016*/ 	.short	0x0034


	//----- nvinfo : EIATTR_KPARAM_INFO
	.align		4
        /*0018*/ 	.byte	0x04, 0x17
        /*001a*/ 	.short	(.L_14 - .L_13)
.L_13:
        /*001c*/ 	.word	0x00000000
        /*0020*/ 	.short	0x0006
        /*0022*/ 	.short	0x0030
        /*0024*/ 	.byte	0x00, 0xf0, 0x11, 0x00


	//----- nvinfo : EIATTR_KPARAM_INFO
	.align		4
.L_14:
        /*0028*/ 	.byte	0x04, 0x17
        /*002a*/ 	.short	(.L_16 - .L_15)
.L_15:
        /*002c*/ 	.word	0x00000000
        /*0030*/ 	.short	0x0005
        /*0032*/ 	.short	0x0028
        /*0034*/ 	.byte	0x00, 0xf0, 0x21, 0x00


	//----- nvinfo : EIATTR_KPARAM_INFO
	.align		4
.L_16:
        /*0038*/ 	.byte	0x04, 0x17
        /*003a*/ 	.short	(.L_18 - .L_17)
.L_17:
        /*003c*/ 	.word	0x00000000
        /*0040*/ 	.short	0x0004
        /*0042*/ 	.short	0x0020
        /*0044*/ 	.byte	0x00, 0xf0, 0x21, 0x00


	//----- nvinfo : EIATTR_KPARAM_INFO
	.align		4
.L_18:
        /*0048*/ 	.byte	0x04, 0x17
        /*004a*/ 	.short	(.L_20 - .L_19)
.L_19:
        /*004c*/ 	.word	0x00000000
        /*0050*/ 	.short	0x0003
        /*0052*/ 	.short	0x0018
        /*0054*/ 	.byte	0x00, 0xf0, 0x21, 0x00


	//----- nvinfo : EIATTR_KPARAM_INFO
	.align		4
.L_20:
        /*0058*/ 	.byte	0x04, 0x17
        /*005a*/ 	.short	(.L_22 - .L_21)
.L_21:
        /*005c*/ 	.word	0x00000000
        /*0060*/ 	.short	0x0002
        /*0062*/ 	.short	0x0010
        /*0064*/ 	.byte	0x00, 0xf0, 0x21, 0x00


	//----- nvinfo : EIATTR_KPARAM_INFO
	.align		4
.L_22:
        /*0068*/ 	.byte	0x04, 0x17
        /*006a*/ 	.short	(.L_24 - .L_23)
.L_23:
        /*006c*/ 	.word	0x00000000
        /*0070*/ 	.short	0x0001
        /*0072*/ 	.short	0x0008
        /*0074*/ 	.byte	0x00, 0xf0, 0x21, 0x00


	//----- nvinfo : EIATTR_KPARAM_INFO
	.align		4
.L_24:
        /*0078*/ 	.byte	0x04, 0x17
        /*007a*/ 	.short	(.L_26 - .L_25)
.L_25:
        /*007c*/ 	.word	0x00000000
        /*0080*/ 	.short	0x0000
        /*0082*/ 	.short	0x0000
        /*0084*/ 	.byte	0x00, 0xf0, 0x21, 0x00


	//----- nvinfo : EIATTR_MAXREG_COUNT
	.align		4
.L_26:
        /*0088*/ 	.byte	0x03, 0x1b
        /*008a*/ 	.short	0x00ff


	//----- nvinfo : EIATTR_EXIT_INSTR_OFFSETS
	.align		4
        /*008c*/ 	.byte	0x04, 0x1c
        /*008e*/ 	.short	(.L_28 - .L_27)


	//   ....[0]....
.L_27:
        /*0090*/ 	.word	0x000015e0


	//   ....[1]....
        /*0094*/ 	.word	0x00001600


	//----- nvinfo : EIATTR_MAX_THREADS
	.align		4
.L_28:
        /*0098*/ 	.byte	0x04, 0x05
        /*009a*/ 	.short	(.L_30 - .L_29)
.L_29:
        /*009c*/ 	.word	0x00000080
        /*00a0*/ 	.word	0x00000001
        /*00a4*/ 	.word	0x00000001
.L_30:


//--------------------- .nv.rel.action            --------------------------
	.section	.nv.rel.action,"",@"SHT_CUDA_RELOCINFO"
	.align	8
	.sectionentsize	8
        /*0000*/ 	.byte	0x73, 0x00, 0x00, 0x00, 0x00, 0x00, 0x00, 0x00, 0x00, 0x00, 0x00, 0x11, 0x25, 0x00, 0x05, 0x36


//--------------------- .nv.constant0.triton__0d1d2d3d4d5d6de --------------------------
	.section	.nv.constant0.triton__0d1d2d3d4d5d6de,"a",@progbits
	.align	4
.nv.constant0.triton__0d1d2d3d4d5d6de:
	.zero		404


//--------------------- .text.triton__0d1d2d3d4d5d6de --------------------------
	.section	.text.triton__0d1d2d3d4d5d6de,"ax",@progbits
	.sectioninfo	@"SHI_REGISTERS=40"
	.align	128
        .global         triton__0d1d2d3d4d5d6de
        .type           triton__0d1d2d3d4d5d6de,@function
        .size           triton__0d1d2d3d4d5d6de,(.L_x_1 - triton__0d1d2d3d4d5d6de)
        .other          triton__0d1d2d3d4d5d6de,@"STO_CUDA_ENTRY STV_DEFAULT"
triton__0d1d2d3d4d5d6de:
.text.triton__0d1d2d3d4d5d6de:
[----:B------:R-:W-:-:S02]  /*0000*/  MOV R1, c[0x0][0x28] ;  /* 0x00000a0000017a02 */ /* 0x000fc40000000f00 */
[----:B------:R-:W0:Y:S01]  /*0010*/  S2R R0, SR_TID.X ;  /* 0x0000000000007919 */ /* 0x000e220000002100 */
[----:B------:R-:W-:Y:S01]  /*0020*/  MOV R24, RZ ;  /* 0x000000ff00187202 */ /* 0x000fe20000000f00 */
[----:B------:R-:W-:Y:S01]  /*0030*/  CS2R R32, SRZ ;  /* 0x0000000000207805 */ /* 0x000fe2000001ff00 */
[----:B------:R-:W-:Y:S01]  /*0040*/  ULDC.64 UR4, c[0x0][0x118] ;  /* 0x0000460000047ab9 */ /* 0x000fe20000000a00 */
[----:B------:R-:W1:Y:S01]  /*0050*/  S2R R25, SR_CTAID.X ;  /* 0x0000000000197919 */ /* 0x000e620000002500 */
[----:B0-----:R-:W-:-:S04]  /*0060*/  SHF.L.U32 R0, R0, 0x3, RZ ;  /* 0x0000000300007819 */ /* 0x001fc800000006ff */
[----:B------:R-:W-:-:S04]  /*0070*/  LOP3.LUT R0, R0, 0x3f8, RZ, 0xc0, !PT ;  /* 0x000003f800007812 */ /* 0x000fc800078ec0ff */
[----:B-1----:R-:W-:-:S04]  /*0080*/  LEA R25, R25, R0, 0xa ;  /* 0x0000000019197211 */ /* 0x002fc800078e50ff */
[C---:B------:R-:W-:Y:S01]  /*0090*/  IADD3 R5, R25.reuse, 0x1, RZ ;  /* 0x0000000119057810 */ /* 0x040fe20007ffe0ff */
[C---:B------:R-:W-:Y:S01]  /*00a0*/  IMAD.HI R2, R25.reuse, 0x66666667, RZ ;  /* 0x6666666719027827 */ /* 0x040fe200078e02ff */
[C---:B------:R-:W-:Y:S02]  /*00b0*/  IADD3 R8, R25.reuse, 0x2, RZ ;  /* 0x0000000219087810 */ /* 0x040fe40007ffe0ff */
[----:B------:R-:W-:Y:S01]  /*00c0*/  ISETP.GE.AND P0, PT, R25, 0x1220a00, PT ;  /* 0x01220a001900780c */ /* 0x000fe20003f06270 */
[----:B------:R-:W-:Y:S01]  /*00d0*/  IMAD.HI R4, R5, 0x66666667, RZ ;  /* 0x6666666705047827 */ /* 0x000fe200078e02ff */
[----:B------:R-:W-:-:S03]  /*00e0*/  SHF.R.U32.HI R3, RZ, 0x1f, R2 ;  /* 0x0000001fff037819 */ /* 0x000fc60000011602 */
[----:B------:R-:W-:Y:S01]  /*00f0*/  IMAD.HI R6, R8, 0x66666667, RZ ;  /* 0x6666666708067827 */ /* 0x000fe200078e02ff */
[----:B------:R-:W-:Y:S02]  /*0100*/  SHF.R.U32.HI R7, RZ, 0x1f, R4 ;  /* 0x0000001fff077819 */ /* 0x000fe40000011604 */
[----:B------:R-:W-:Y:S01]  /*0110*/  LEA.HI.SX32 R9, R2, R3, 0x19 ;  /* 0x0000000302097211 */ /* 0x000fe200078fcaff */
[C---:B------:R-:W-:Y:S01]  /*0120*/  IMAD.HI R0, R25.reuse, -0x64a7c8c7, R24 ;  /* 0x9b58373919007827 */ /* 0x040fe200078e0218 */
[----:B------:R-:W-:Y:S02]  /*0130*/  LEA.HI R10, R4, R7, RZ, 0x19 ;  /* 0x00000007040a7211 */ /* 0x000fe400078fc8ff */
[----:B------:R-:W-:Y:S01]  /*0140*/  IADD3 R7, R25, 0x3, RZ ;  /* 0x0000000319077810 */ /* 0x000fe20007ffe0ff */
[----:B------:R-:W-:Y:S01]  /*0150*/  IMAD R26, R9, -0x140, R25 ;  /* 0xfffffec0091a7824 */ /* 0x000fe200078e0219 */
[----:B------:R-:W-:Y:S01]  /*0160*/  SHF.R.U32.HI R11, RZ, 0x1f, R6 ;  /* 0x0000001fff0b7819 */ /* 0x000fe20000011606 */
[----:B------:R-:W-:Y:S01]  /*0170*/  IMAD R10, R10, -0x140, R5 ;  /* 0xfffffec00a0a7824 */ /* 0x000fe200078e0205 */
[----:B------:R-:W-:Y:S01]  /*0180*/  IADD3 R3, R25, 0x6, RZ ;  /* 0x0000000619037810 */ /* 0x000fe20007ffe0ff */
[----:B------:R-:W-:Y:S01]  /*0190*/  IMAD.HI R12, R7, 0x66666667, RZ ;  /* 0x66666667070c7827 */ /* 0x000fe200078e02ff */
[----:B------:R-:W-:-:S02]  /*01a0*/  LEA.HI R11, R6, R11, RZ, 0x19 ;  /* 0x0000000b060b7211 */ /* 0x000fc400078fc8ff */
[----:B------:R-:W-:Y:S01]  /*01b0*/  IADD3 R4, R25, 0x5, RZ ;  /* 0x0000000519047810 */ /* 0x000fe20007ffe0ff */
[----:B------:R-:W-:Y:S01]  /*01c0*/  IMAD.HI R18, R3, 0x66666667, RZ ;  /* 0x6666666703127827 */ /* 0x000fe200078e02ff */
[----:B------:R-:W-:Y:S02]  /*01d0*/  IADD3 R6, R25, 0x4, RZ ;  /* 0x0000000419067810 */ /* 0x000fe40007ffe0ff */
[----:B------:R-:W-:Y:S01]  /*01e0*/  SHF.R.U32.HI R13, RZ, 0x1f, R12 ;  /* 0x0000001fff0d7819 */ /* 0x000fe2000001160c */
[----:B------:R-:W-:Y:S01]  /*01f0*/  IMAD R11, R11, -0x140, R8 ;  /* 0xfffffec00b0b7824 */ /* 0x000fe200078e0208 */
[----:B------:R-:W-:Y:S01]  /*0200*/  SHF.R.U32.HI R9, RZ, 0x1f, R0 ;  /* 0x0000001fff097819 */ /* 0x000fe20000011600 */
[----:B------:R-:W-:Y:S01]  /*0210*/  IMAD.HI R16, R4, 0x66666667, RZ ;  /* 0x6666666704107827 */ /* 0x000fe200078e02ff */
[----:B------:R-:W-:Y:S02]  /*0220*/  PRMT R10, R10, 0x9910, RZ ;  /* 0x000099100a0a7816 */ /* 0x000fe400000000ff */
[----:B------:R-:W-:Y:S01]  /*0230*/  LEA.HI R12, R12, R13, RZ, 0x19 ;  /* 0x0000000d0c0c7211 */ /* 0x000fe200078fc8ff */
[----:B------:R-:W-:Y:S01]  /*0240*/  IMAD.HI R14, R6, 0x66666667, RZ ;  /* 0x66666667060e7827 */ /* 0x000fe200078e02ff */
[----:B------:R-:W-:-:S02]  /*0250*/  SHF.R.U32.HI R19, RZ, 0x1f, R18 ;  /* 0x0000001fff137819 */ /* 0x000fc40000011612 */
[----:B------:R-:W-:Y:S01]  /*0260*/  PRMT R8, R26, 0x9910, RZ ;  /* 0x000099101a087816 */ /* 0x000fe200000000ff */
[----:B------:R-:W-:Y:S01]  /*0270*/  IMAD R12, R12, -0x140, R7 ;  /* 0xfffffec00c0c7824 */ /* 0x000fe200078e0207 */
[----:B------:R-:W-:Y:S02]  /*0280*/  LEA.HI.SX32 R0, R0, R9, 0xd ;  /* 0x0000000900007211 */ /* 0x000fe400078f6aff */
[----:B------:R-:W-:Y:S01]  /*0290*/  PRMT R11, R11, 0x9910, RZ ;  /* 0x000099100b0b7816 */ /* 0x000fe200000000ff */
[----:B------:R-:W-:Y:S01]  /*02a0*/  IMAD R8, R8, 0x6667, RZ ;  /* 0x0000666708087824 */ /* 0x000fe200078e02ff */
[----:B------:R-:W-:Y:S02]  /*02b0*/  SHF.R.U32.HI R17, RZ, 0x1f, R16 ;  /* 0x0000001fff117819 */ /* 0x000fe40000011610 */
[----:B------:R-:W-:Y:S02]  /*02c0*/  MOV R9, R10 ;  /* 0x0000000a00097202 */ /* 0x000fe40000000f00 */
[----:B------:R-:W-:-:S02]  /*02d0*/  IADD3 R2, R25, 0x7, RZ ;  /* 0x0000000719027810 */ /* 0x000fc40007ffe0ff */
[----:B------:R-:W-:Y:S01]  /*02e0*/  SHF.R.U32.HI R15, RZ, 0x1f, R14 ;  /* 0x0000001fff0f7819 */ /* 0x000fe2000001160e */
[----:B------:R-:W-:Y:S01]  /*02f0*/  IMAD R9, R9, 0x6667, RZ ;  /* 0x0000666709097824 */ /* 0x000fe200078e02ff */
[----:B------:R-:W-:Y:S01]  /*0300*/  LEA.HI R18, R18, R19, RZ, 0x19 ;  /* 0x0000001312127211 */ /* 0x000fe200078fc8ff */
[----:B------:R-:W-:Y:S01]  /*0310*/  IMAD.HI R20, R2, 0x66666667, RZ ;  /* 0x6666666702147827 */ /* 0x000fe200078e02ff */
[----:B------:R-:W-:Y:S02]  /*0320*/  MOV R7, R11 ;  /* 0x0000000b00077202 */ /* 0x000fe40000000f00 */
[----:B------:R-:W-:Y:S01]  /*0330*/  LEA.HI R17, R16, R17, RZ, 0x19 ;  /* 0x0000001110117211 */ /* 0x000fe200078fc8ff */
[----:B------:R-:W-:Y:S01]  /*0340*/  IMAD R18, R18, -0x140, R3 ;  /* 0xfffffec012127824 */ /* 0x000fe200078e0203 */
[----:B------:R-:W-:Y:S01]  /*0350*/  LEA.HI R15, R14, R15, RZ, 0x19 ;  /* 0x0000000f0e0f7211 */ /* 0x000fe200078fc8ff */
[----:B------:R-:W-:Y:S01]  /*0360*/  IMAD R10, R7, 0x6667, RZ ;  /* 0x00006667070a7824 */ /* 0x000fe200078e02ff */
[----:B------:R-:W-:Y:S01]  /*0370*/  SHF.R.S32.HI R3, RZ, 0x10, R8 ;  /* 0x00000010ff037819 */ /* 0x000fe20000011408 */
[----:B------:R-:W-:Y:S01]  /*0380*/  IMAD R17, R17, -0x140, R4 ;  /* 0xfffffec011117824 */ /* 0x000fe200078e0204 */
[----:B------:R-:W-:Y:S01]  /*0390*/  SHF.R.S32.HI R4, RZ, 0x10, R9 ;  /* 0x00000010ff047819 */ /* 0x000fe20000011409 */
[----:B------:R-:W-:Y:S01]  /*03a0*/  IMAD R15, R15, -0x140, R6 ;  /* 0xfffffec00f0f7824 */ /* 0x000fe200078e0206 */
[----:B------:R-:W-:-:S02]  /*03b0*/  SHF.R.U32.HI R13, RZ, 0x1f, R20 ;  /* 0x0000001fff0d7819 */ /* 0x000fc40000011614 */
[----:B------:R-:W-:Y:S02]  /*03c0*/  PRMT R11, R12, 0x9910, RZ ;  /* 0x000099100c0b7816 */ /* 0x000fe400000000ff */
[----:B------:R-:W-:Y:S02]  /*03d0*/  SHF.R.S32.HI R6, RZ, 0x10, R10 ;  /* 0x00000010ff067819 */ /* 0x000fe4000001140a */
[----:B------:R-:W-:Y:S01]  /*03e0*/  LOP3.LUT R3, R3, 0xffff, RZ, 0xc0, !PT ;  /* 0x0000ffff03037812 */ /* 0x000fe200078ec0ff */
[----:B------:R-:W-:Y:S01]  /*03f0*/  IMAD R11, R11, 0x6667, RZ ;  /* 0x000066670b0b7824 */ /* 0x000fe200078e02ff */
[----:B------:R-:W-:Y:S02]  /*0400*/  LOP3.LUT R4, R4, 0xffff, RZ, 0xc0, !PT ;  /* 0x0000ffff04047812 */ /* 0x000fe400078ec0ff */
[----:B------:R-:W-:Y:S02]  /*0410*/  LEA.HI R5, R20, R13, RZ, 0x19 ;  /* 0x0000000d14057211 */ /* 0x000fe400078fc8ff */
[----:B------:R-:W-:-:S02]  /*0420*/  LOP3.LUT R7, R6, 0xffff, RZ, 0xc0, !PT ;  /* 0x0000ffff06077812 */ /* 0x000fc400078ec0ff */
[----:B------:R-:W-:Y:S02]  /*0430*/  SHF.R.U32.HI R3, RZ, 0xf, R3 ;  /* 0x0000000fff037819 */ /* 0x000fe40000011603 */
[----:B------:R-:W-:Y:S01]  /*0440*/  SHF.R.U32.HI R6, RZ, 0xf, R4 ;  /* 0x0000000fff067819 */ /* 0x000fe20000011604 */
[----:B------:R-:W-:Y:S01]  /*0450*/  IMAD R4, R5, -0x140, R2 ;  /* 0xfffffec005047824 */ /* 0x000fe200078e0202 */
[----:B------:R-:W-:Y:S02]  /*0460*/  LEA.HI.SX32 R2, R8, R3, 0xe ;  /* 0x0000000308027211 */ /* 0x000fe400078f72ff */
[----:B------:R-:W-:Y:S02]  /*0470*/  LEA.HI.SX32 R3, R9, R6, 0xe ;  /* 0x0000000609037211 */ /* 0x000fe400078f72ff */
[----:B------:R-:W-:Y:S02]  /*0480*/  SHF.R.S32.HI R6, RZ, 0x10, R11 ;  /* 0x00000010ff067819 */ /* 0x000fe4000001140b */
[----:B------:R-:W-:-:S02]  /*0490*/  PRMT R18, R18, 0x9910, RZ ;  /* 0x0000991012127816 */ /* 0x000fc400000000ff */
[----:B------:R-:W-:Y:S02]  /*04a0*/  SHF.R.U32.HI R5, RZ, 0xf, R7 ;  /* 0x0000000fff057819 */ /* 0x000fe40000011607 */
[----:B------:R-:W-:Y:S02]  /*04b0*/  PRMT R7, R15, 0x9910, RZ ;  /* 0x000099100f077816 */ /* 0x000fe400000000ff */
[----:B------:R-:W-:Y:S02]  /*04c0*/  PRMT R9, R4, 0x9910, RZ ;  /* 0x0000991004097816 */ /* 0x000fe400000000ff */
[----:B------:R-:W-:Y:S01]  /*04d0*/  PRMT R8, R17, 0x9910, RZ ;  /* 0x0000991011087816 */ /* 0x000fe200000000ff */
[----:B------:R-:W-:Y:S01]  /*04e0*/  IMAD R13, R7, 0x6667, RZ ;  /* 0x00006667070d7824 */ /* 0x000fe200078e02ff */
[----:B------:R-:W-:Y:S01]  /*04f0*/  LOP3.LUT R4, R6, 0xffff, RZ, 0xc0, !PT ;  /* 0x0000ffff06047812 */ /* 0x000fe200078ec0ff */
[----:B------:R-:W-:Y:S01]  /*0500*/  IMAD R17, R9, 0x6667, RZ ;  /* 0x0000666709117824 */ /* 0x000fe200078e02ff */
[----:B------:R-:W-:Y:S01]  /*0510*/  MOV R6, R18 ;  /* 0x0000001200067202 */ /* 0x000fe20000000f00 */
[----:B------:R-:W-:Y:S01]  /*0520*/  IMAD R15, R8, 0x6667, RZ ;  /* 0x00006667080f7824 */ /* 0x000fe200078e02ff */
[----:B------:R-:W-:-:S02]  /*0530*/  SHF.R.U32.HI R4, RZ, 0xf, R4 ;  /* 0x0000000fff047819 */ /* 0x000fc40000011604 */
[----:B------:R-:W-:Y:S01]  /*0540*/  SHF.R.S32.HI R9, RZ, 0x10, R17 ;  /* 0x00000010ff097819 */ /* 0x000fe20000011411 */
[----:B------:R-:W-:Y:S01]  /*0550*/  IMAD R12, R6, 0x6667, RZ ;  /* 0x00006667060c7824 */ /* 0x000fe200078e02ff */
[----:B------:R-:W-:Y:S02]  /*0560*/  LEA.HI.SX32 R6, R11, R4, 0xe ;  /* 0x000000040b067211 */ /* 0x000fe400078f72ff */
[----:B------:R-:W-:Y:S02]  /*0570*/  SHF.R.S32.HI R4, RZ, 0x10, R13 ;  /* 0x00000010ff047819 */ /* 0x000fe4000001140d */
[----:B------:R-:W-:Y:S02]  /*0580*/  SHF.R.S32.HI R7, RZ, 0x10, R15 ;  /* 0x00000010ff077819 */ /* 0x000fe4000001140f */
[----:B------:R-:W-:Y:S02]  /*0590*/  SHF.R.S32.HI R8, RZ, 0x10, R12 ;  /* 0x00000010ff087819 */ /* 0x000fe4000001140c */
[----:B------:R-:W-:-:S02]  /*05a0*/  LOP3.LUT R4, R4, 0xffff, RZ, 0xc0, !PT ;  /* 0x0000ffff04047812 */ /* 0x000fc400078ec0ff */
[----:B------:R-:W-:Y:S02]  /*05b0*/  LEA.HI.SX32 R5, R10, R5, 0xe ;  /* 0x000000050a057211 */ /* 0x000fe400078f72ff */
[----:B------:R-:W-:Y:S02]  /*05c0*/  LOP3.LUT R7, R7, 0xffff, RZ, 0xc0, !PT ;  /* 0x0000ffff07077812 */ /* 0x000fe400078ec0ff */
[----:B------:R-:W-:Y:S02]  /*05d0*/  LOP3.LUT R10, R8, 0xffff, RZ, 0xc0, !PT ;  /* 0x0000ffff080a7812 */ /* 0x000fe400078ec0ff */
[----:B------:R-:W-:Y:S02]  /*05e0*/  PRMT R2, R2, 0x9910, RZ ;  /* 0x0000991002027816 */ /* 0x000fe400000000ff */
[----:B------:R-:W-:Y:S02]  /*05f0*/  LOP3.LUT R11, R9, 0xffff, RZ, 0xc0, !PT ;  /* 0x0000ffff090b7812 */ /* 0x000fe400078ec0ff */
[----:B------:R-:W-:-:S02]  /*0600*/  SHF.R.U32.HI R4, RZ, 0xf, R4 ;  /* 0x0000000fff047819 */ /* 0x000fc40000011604 */
[----:B------:R-:W-:Y:S02]  /*0610*/  SHF.R.U32.HI R8, RZ, 0xf, R7 ;  /* 0x0000000fff087819 */ /* 0x000fe40000011607 */
[----:B------:R-:W-:Y:S02]  /*0620*/  PRMT R23, R3, 0x9910, RZ ;  /* 0x0000991003177816 */ /* 0x000fe400000000ff */
[----:B------:R-:W-:Y:S02]  /*0630*/  SHF.R.U32.HI R9, RZ, 0xf, R10 ;  /* 0x0000000fff097819 */ /* 0x000fe4000001160a */
[----:B------:R-:W-:Y:S02]  /*0640*/  MOV R3, R2 ;  /* 0x0000000200037202 */ /* 0x000fe40000000f00 */
[----:B------:R-:W-:Y:S02]  /*0650*/  SHF.R.U32.HI R10, RZ, 0xf, R11 ;  /* 0x0000000fff0a7819 */ /* 0x000fe4000001160b */
[----:B------:R-:W-:-:S02]  /*0660*/  PRMT R5, R5, 0x9910, RZ ;  /* 0x0000991005057816 */ /* 0x000fc400000000ff */
[----:B------:R-:W-:Y:S02]  /*0670*/  LEA.HI.SX32 R7, R13, R4, 0xe ;  /* 0x000000040d077211 */ /* 0x000fe400078f72ff */
[----:B------:R-:W-:Y:S02]  /*0680*/  LEA.HI.SX32 R8, R15, R8, 0xe ;  /* 0x000000080f087211 */ /* 0x000fe400078f72ff */
[----:B------:R-:W-:Y:S02]  /*0690*/  PRMT R11, R6, 0x9910, RZ ;  /* 0x00009910060b7816 */ /* 0x000fe400000000ff */
[----:B------:R-:W-:Y:S02]  /*06a0*/  MOV R4, 0x4 ;  /* 0x0000000400047802 */ /* 0x000fe40000000f00 */
[----:B------:R-:W-:Y:S02]  /*06b0*/  LEA R3, R0, R3, 0x5 ;  /* 0x0000000300037211 */ /* 0x000fe400078e28ff */
[----:B------:R-:W-:-:S02]  /*06c0*/  LEA.HI.SX32 R9, R12, R9, 0xe ;  /* 0x000000090c097211 */ /* 0x000fc400078f72ff */
[----:B------:R-:W-:Y:S01]  /*06d0*/  LEA.HI.SX32 R10, R17, R10, 0xe ;  /* 0x0000000a110a7211 */ /* 0x000fe200078f72ff */
[-C--:B------:R-:W-:Y:S01]  /*06e0*/  IMAD.WIDE R28, R3, R4.reuse, c[0x0][0x168] ;  /* 0x00005a00031c7625 */ /* 0x080fe200078e0204 */
[----:B------:R-:W-:Y:S02]  /*06f0*/  LEA R5, R0, R5, 0x5 ;  /* 0x0000000500057211 */ /* 0x000fe400078e28ff */
[----:B------:R-:W-:Y:S02]  /*0700*/  PRMT R13, R7, 0x9910, RZ ;  /* 0x00009910070d7816 */ /* 0x000fe400000000ff */
[----:B------:R-:W-:Y:S02]  /*0710*/  PRMT R15, R8, 0x9910, RZ ;  /* 0x00009910080f7816 */ /* 0x000fe400000000ff */
[----:B------:R-:W-:Y:S01]  /*0720*/  LEA R11, R0, R11, 0x5 ;  /* 0x0000000b000b7211 */ /* 0x000fe200078e28ff */
[----:B------:R-:W-:Y:S01]  /*0730*/  IMAD.WIDE R16, R5, R4, c[0x0][0x168] ;  /* 0x00005a0005107625 */ /* 0x000fe200078e0204 */
[----:B------:R-:W-:Y:S01]  /*0740*/  PRMT R19, R9, 0x9910, RZ ;  /* 0x0000991009137816 */ /* 0x000fe200000000ff */
[----:B------:R0:W2:Y:S01]  /*0750*/  @!P0 LDG.E.EL R33, [R28.64] ;  /* 0x000000041c218981 */ /* 0x0000a2000c2e1900 */
[----:B------:R-:W-:-:S02]  /*0760*/  PRMT R37, R10, 0x9910, RZ ;  /* 0x000099100a257816 */ /* 0x000fc400000000ff */
[C---:B------:R-:W-:Y:S01]  /*0770*/  LEA R13, R0.reuse, R13, 0x5 ;  /* 0x0000000d000d7211 */ /* 0x040fe200078e28ff */
[-C--:B------:R-:W-:Y:S01]  /*0780*/  IMAD.WIDE R6, R11, R4.reuse, c[0x0][0x168] ;  /* 0x00005a000b067625 */ /* 0x080fe200078e0204 */
[C---:B------:R-:W-:Y:S01]  /*0790*/  LEA R15, R0.reuse, R15, 0x5 ;  /* 0x0000000f000f7211 */ /* 0x040fe200078e28ff */
[----:B------:R-:W-:Y:S01]  /*07a0*/  CS2R R30, SRZ ;  /* 0x00000000001e7805 */ /* 0x000fe2000001ff00 */
[C---:B------:R-:W-:Y:S01]  /*07b0*/  LEA R23, R0.reuse, R23, 0x5 ;  /* 0x0000001700177211 */ /* 0x040fe200078e28ff */
[-C--:B------:R-:W-:Y:S01]  /*07c0*/  IMAD.WIDE R2, R3, R4.reuse, c[0x0][0x170] ;  /* 0x00005c0003027625 */ /* 0x080fe200078e0204 */
[C---:B------:R-:W-:Y:S01]  /*07d0*/  LEA R19, R0.reuse, R19, 0x5 ;  /* 0x0000001300137211 */ /* 0x040fe200078e28ff */
[----:B------:R1:W3:Y:S01]  /*07e0*/  @!P0 LDG.E.EL R32, [R16.64] ;  /* 0x0000000410208981 */ /* 0x0002e2000c2e1900 */
[----:B------:R-:W-:Y:S02]  /*07f0*/  LEA R37, R0, R37, 0x5 ;  /* 0x0000002500257211 */ /* 0x000fe400078e28ff */
[----:B------:R-:W-:Y:S01]  /*0800*/  MOV R22, RZ ;  /* 0x000000ff00167202 */ /* 0x000fe20000000f00 */
[-C--:B------:R-:W-:Y:S01]  /*0810*/  IMAD.WIDE R20, R5, R4.reuse, c[0x0][0x170] ;  /* 0x00005c0005147625 */ /* 0x080fe200078e0204 */
[----:B------:R-:W-:Y:S01]  /*0820*/  MOV R0, RZ ;  /* 0x000000ff00007202 */ /* 0x000fe20000000f00 */
[----:B------:R-:W-:Y:S01]  /*0830*/  CS2R R34, SRZ ;  /* 0x0000000000227805 */ /* 0x000fe2000001ff00 */
[----:B------:R4:W5:Y:S01]  /*0840*/  @!P0 LDG.E.EL R24, [R6.64] ;  /* 0x0000000406188981 */ /* 0x000962000c2e1900 */
[----:B0-----:R-:W-:-:S03]  /*0850*/  IMAD.WIDE R28, R13, R4, c[0x0][0x168] ;  /* 0x00005a000d1c7625 */ /* 0x001fc600078e0204 */
[----:B------:R0:W2:Y:S01]  /*0860*/  @!P0 LDG.E.EL R22, [R2.64] ;  /* 0x0000000402168981 */ /* 0x0000a2000c2e1900 */
[----:B-1----:R-:W-:-:S03]  /*0870*/  IMAD.WIDE R16, R15, R4, c[0x0][0x168] ;  /* 0x00005a000f107625 */ /* 0x002fc600078e0204 */
[----:B------:R1:W3:Y:S01]  /*0880*/  @!P0 LDG.E.EL R30, [R20.64] ;  /* 0x00000004141e8981 */ /* 0x0002e2000c2e1900 */
[-C--:B------:R-:W-:Y:S01]  /*0890*/  IMAD.WIDE R8, R23, R4.reuse, c[0x0][0x170] ;  /* 0x00005c0017087625 */ /* 0x080fe200078e0204 */
[----:B----4-:R-:W-:Y:S02]  /*08a0*/  CS2R R6, SRZ ;  /* 0x0000000000067805 */ /* 0x010fe4000001ff00 */
[----:B------:R4:W5:Y:S01]  /*08b0*/  @!P0 LDG.E.EL R0, [R28.64] ;  /* 0x000000041c008981 */ /* 0x000962000c2e1900 */
[-C--:B------:R-:W-:Y:S01]  /*08c0*/  IMAD.WIDE R10, R11, R4.reuse, c[0x0][0x170] ;  /* 0x00005c000b0a7625 */ /* 0x080fe200078e0204 */
[----:B0-----:R-:W-:Y:S02]  /*08d0*/  MOV R3, 0x2 ;  /* 0x0000000200037802 */ /* 0x001fe40000000f00 */
[----:B------:R0:W5:Y:S01]  /*08e0*/  @!P0 LDG.E.EL R34, [R16.64] ;  /* 0x0000000410228981 */ /* 0x000162000c2e1900 */
[-C--:B------:R-:W-:Y:S01]  /*08f0*/  IMAD.WIDE R12, R13, R4.reuse, c[0x0][0x170] ;  /* 0x00005c000d0c7625 */ /* 0x080fe200078e0204 */
[----:B------:R-:W-:Y:S01]  /*0900*/  MOV R2, RZ ;  /* 0x000000ff00027202 */ /* 0x000fe20000000f00 */
[----:B-1----:R-:W-:Y:S01]  /*0910*/  CS2R R20, SRZ ;  /* 0x0000000000147805 */ /* 0x002fe2000001ff00 */
[----:B------:R1:W5:Y:S01]  /*0920*/  @!P0 LDG.E.EL R31, [R8.64] ;  /* 0x00000004081f8981 */ /* 0x000362000c2e1900 */
[----:B----4-:R-:W-:-:S03]  /*0930*/  IMAD.WIDE R28, R19, R4, c[0x0][0x168] ;  /* 0x00005a00131c7625 */ /* 0x010fc600078e0204 */
[----:B------:R4:W5:Y:S01]  /*0940*/  @!P0 LDG.E.EL R35, [R10.64] ;  /* 0x000000040a238981 */ /* 0x000962000c2e1900 */
[----:B------:R-:W-:-:S03]  /*0950*/  IMAD.WIDE R18, R19, R4, c[0x0][0x170] ;  /* 0x00005c0013127625 */ /* 0x000fc600078e0204 */
[----:B------:R4:W5:Y:S01]  /*0960*/  @!P0 LDG.E.EL R7, [R12.64] ;  /* 0x000000040c078981 */ /* 0x000962000c2e1900 */
[-C--:B0-----:R-:W-:Y:S01]  /*0970*/  IMAD.WIDE R16, R37, R4.reuse, c[0x0][0x170] ;  /* 0x00005c0025107625 */ /* 0x081fe200078e0204 */
[----:B-1----:R-:W-:Y:S01]  /*0980*/  CS2R R8, SRZ ;  /* 0x0000000000087805 */ /* 0x002fe2000001ff00 */
[----:B------:R-:W-:Y:S01]  /*0990*/  MOV R5, RZ ;  /* 0x000000ff00057202 */ /* 0x000fe20000000f00 */
[----:B------:R0:W5:Y:S01]  /*09a0*/  @!P0 LDG.E.EL R2, [R28.64] ;  /* 0x000000041c028981 */ /* 0x000162000c2e1900 */
[----:B----4-:R-:W-:Y:S01]  /*09b0*/  CS2R R10, SRZ ;  /* 0x00000000000a7805 */ /* 0x010fe2000001ff00 */
[----:B------:R-:W-:Y:S02]  /*09c0*/  IMAD.WIDE R14, R15, R4, c[0x0][0x170] ;  /* 0x00005c000f0e7625 */ /* 0x000fe400078e0204 */
[----:B------:R1:W4:Y:S02]  /*09d0*/  @!P0 LDG.E.EL R21, [R18.64] ;  /* 0x0000000412158981 */ /* 0x000324000c2e1900 */
[----:B------:R-:W-:-:S02]  /*09e0*/  IMAD.WIDE R12, R25, R3, c[0x0][0x160] ;  /* 0x00005800190c7625 */ /* 0x000fc400078e0203 */
[----:B------:R1:W4:Y:S02]  /*09f0*/  @!P0 LDG.E.EL R20, [R16.64] ;  /* 0x0000000410148981 */ /* 0x000324000c2e1900 */
[CC--:B0-----:R-:W-:Y:S02]  /*0a00*/  IMAD.WIDE R28, R26.reuse, R3.reuse, c[0x0][0x178] ;  /* 0x00005e001a1c7625 */ /* 0x0c1fe400078e0203 */
[----:B------:R0:W4:Y:S01]  /*0a10*/  @!P0 LDG.E.128 R8, [R12.64] ;  /* 0x000000040c088981 */ /* 0x000122000c1e1d00 */
[----:B-1----:R-:W-:Y:S01]  /*0a20*/  CS2R R18, SRZ ;  /* 0x0000000000127805 */ /* 0x002fe2000001ff00 */
[----:B------:R-:W-:Y:S02]  /*0a30*/  IMAD.WIDE R26, R26, R3, c[0x0][0x180] ;  /* 0x000060001a1a7625 */ /* 0x000fe400078e0203 */
[----:B------:R1:W4:Y:S01]  /*0a40*/  @!P0 LDG.E.EL R5, [R14.64] ;  /* 0x000000040e058981 */ /* 0x000322000c2e1900 */
[----:B------:R-:W-:Y:S01]  /*0a50*/  CS2R R16, SRZ ;  /* 0x0000000000107805 */ /* 0x000fe2000001ff00 */
[----:B------:R-:W-:Y:S01]  /*0a60*/  IMAD.WIDE R36, R37, R4, c[0x0][0x168] ;  /* 0x00005a0025247625 */ /* 0x000fe200078e0204 */
[----:B0-----:R-:W-:-:S04]  /*0a70*/  CS2R R12, SRZ ;  /* 0x00000000000c7805 */ /* 0x001fc8000001ff00 */
[----:B------:R0:W4:Y:S01]  /*0a80*/  @!P0 LDG.E.EL.128 R16, [R26.64] ;  /* 0x000000041a108981 */ /* 0x000122000c2e1d00 */
[----:B-1----:R-:W-:-:S03]  /*0a90*/  CS2R R14, SRZ ;  /* 0x00000000000e7805 */ /* 0x002fc6000001ff00 */
[----:B------:R1:W4:Y:S04]  /*0aa0*/  @!P0 LDG.E.EL R6, [R36.64] ;  /* 0x0000000424068981 */ /* 0x000328000c2e1900 */
[----:B------:R1:W4:Y:S01]  /*0ab0*/  @!P0 LDG.E.EL.128 R12, [R28.64] ;  /* 0x000000041c0c8981 */ /* 0x000322000c2e1d00 */
[----:B0-----:R-:W-:Y:S01]  /*0ac0*/  IMAD.WIDE R26, R23, R4, c[0x0][0x168] ;  /* 0x00005a00171a7625 */ /* 0x001fe200078e0204 */
[----:B------:R-:W-:-:S06]  /*0ad0*/  MOV R4, RZ ;  /* 0x000000ff00047202 */ /* 0x000fcc0000000f00 */
[----:B------:R4:W4:Y:S01]  /*0ae0*/  @!P0 LDG.E.EL R4, [R26.64] ;  /* 0x000000041a048981 */ /* 0x000922000c2e1900 */
[----:B-1----:R-:W-:-:S05]  /*0af0*/  MOV R36, 0x381b5837 ;  /* 0x381b583700247802 */ /* 0x002fca0000000f00 */
[----:B--2---:R-:W-:-:S06]  /*0b00*/  FFMA R22, R22, R36, 9.9999997473787516356e-06 ;  /* 0x3727c5ac16167423 */ /* 0x004fcc0000000024 */
[----:B------:R-:W0:Y:S01]  /*0b10*/  MUFU.RSQ R22, R22 ;  /* 0x0000001600167308 */ /* 0x000e220000001400 */
[-C--:B---3--:R-:W-:Y:S01]  /*0b20*/  FFMA R30, R30, R36.reuse, 9.9999997473787516356e-06 ;  /* 0x3727c5ac1e1e7423 */ /* 0x088fe20000000024 */
[----:B-----5:R-:W-:-:S06]  /*0b30*/  FFMA R23, R31, R36, 9.9999997473787516356e-06 ;  /* 0x3727c5ac1f177423 */ /* 0x020fcc0000000024 */
[----:B------:R-:W-:Y:S01]  /*0b40*/  MUFU.RSQ R23, R23 ;  /* 0x0000001700177308 */ /* 0x000fe20000001400 */
[-C--:B------:R-:W-:Y:S01]  /*0b50*/  FFMA R28, R7, R36.reuse, 9.9999997473787516356e-06 ;  /* 0x3727c5ac071c7423 */ /* 0x080fe20000000024 */
[-C--:B------:R-:W-:Y:S01]  /*0b60*/  FFMA R35, R35, R36.reuse, 9.9999997473787516356e-06 ;  /* 0x3727c5ac23237423 */ /* 0x080fe20000000024 */
[-C--:B----4-:R-:W-:Y:S01]  /*0b70*/  FFMA R26, R21, R36.reuse, 9.9999997473787516356e-06 ;  /* 0x3727c5ac151a7423 */ /* 0x090fe20000000024 */
[-C--:B------:R-:W-:Y:S01]  /*0b80*/  FFMA R20, R20, R36.reuse, 9.9999997473787516356e-06 ;  /* 0x3727c5ac14147423 */ /* 0x080fe20000000024 */
[--C-:B------:R-:W-:Y:S02]  /*0b90*/  HADD2.F32 R27, -RZ, R11.reuse.H1_H1 ;  /* 0x3000000bff1b7230 */ /* 0x100fe40000004100 */
[----:B------:R-:W-:Y:S02]  /*0ba0*/  HADD2.F32 R21, -RZ, R11.H0_H0 ;  /* 0x2000000bff157230 */ /* 0x000fe40000004100 */
[----:B------:R-:W1:Y:S01]  /*0bb0*/  MUFU.RSQ R11, R26 ;  /* 0x0000001a000b7308 */ /* 0x000e620000001400 */
[----:B------:R-:W-:Y:S01]  /*0bc0*/  FFMA R5, R5, R36, 9.9999997473787516356e-06 ;  /* 0x3727c5ac05057423 */ /* 0x000fe20000000024 */
[----:B------:R-:W-:Y:S01]  /*0bd0*/  HADD2.F32 R36, -RZ, R8.H0_H0 ;  /* 0x20000008ff247230 */ /* 0x000fe20000004100 */
[----:B------:R-:W-:Y:S01]  /*0be0*/  FADD R2, R21, -R2 ;  /* 0x8000000215027221 */ /* 0x000fe20000000000 */
[----:B------:R-:W-:-:S02]  /*0bf0*/  HADD2.F32 R29, -RZ, R10.H0_H0 ;  /* 0x2000000aff1d7230 */ /* 0x000fc40000004100 */
[----:B------:R-:W-:Y:S02]  /*0c00*/  HADD2.F32 R21, -RZ, R8.H1_H1 ;  /* 0x30000008ff157230 */ /* 0x000fe40000004100 */
[----:B------:R-:W-:Y:S01]  /*0c10*/  MUFU.RSQ R7, R30 ;  /* 0x0000001e00077308 */ /* 0x000fe20000001400 */
[----:B------:R-:W-:Y:S01]  /*0c20*/  FADD R33, R36, -R33 ;  /* 0x8000002124217221 */ /* 0x000fe20000000000 */
[--C-:B------:R-:W-:Y:S01]  /*0c30*/  HADD2.F32 R37, -RZ, R9.reuse.H1_H1 ;  /* 0x30000009ff257230 */ /* 0x100fe20000004100 */
[----:B------:R-:W-:Y:S01]  /*0c40*/  FADD R6, R27, -R6 ;  /* 0x800000061b067221 */ /* 0x000fe20000000000 */
[----:B------:R-:W-:-:S04]  /*0c50*/  HADD2.F32 R27, -RZ, R9.H0_H0 ;  /* 0x20000009ff1b7230 */ /* 0x000fc80000004100 */
[----:B------:R-:W2:Y:S01]  /*0c60*/  MUFU.RSQ R28, R28 ;  /* 0x0000001c001c7308 */ /* 0x000ea20000001400 */
[----:B------:R-:W-:Y:S01]  /*0c70*/  FADD R9, R29, -R0 ;  /* 0x800000001d097221 */ /* 0x000fe20000000000 */
[----:B------:R-:W-:Y:S01]  /*0c80*/  HADD2.F32 R29, -RZ, R12.H0_H0 ;  /* 0x2000000cff1d7230 */ /* 0x000fe20000004100 */
[----:B0-----:R-:W-:Y:S01]  /*0c90*/  FMUL R22, R22, R33 ;  /* 0x0000002116167220 */ /* 0x001fe20000400000 */
[--C-:B------:R-:W-:Y:S02]  /*0ca0*/  HADD2.F32 R0, -RZ, R16.reuse.H0_H0 ;  /* 0x20000010ff007230 */ /* 0x100fe40000004100 */
[----:B------:R-:W-:Y:S01]  /*0cb0*/  HADD2.F32 R16, -RZ, R16.H1_H1 ;  /* 0x30000010ff107230 */ /* 0x000fe20000004100 */
[----:B------:R-:W-:Y:S01]  /*0cc0*/  FADD R4, R21, -R4 ;  /* 0x8000000415047221 */ /* 0x000fe20000000000 */
[----:B------:R-:W0:Y:S01]  /*0cd0*/  MUFU.RSQ R35, R35 ;  /* 0x0000002300237308 */ /* 0x000e220000001400 */
[----:B------:R-:W-:Y:S01]  /*0ce0*/  HADD2.F32 R21, -RZ, R12.H1_H1 ;  /* 0x3000000cff157230 */ /* 0x000fe20000004100 */
[----:B-1----:R-:W-:Y:S01]  /*0cf0*/  FMUL R2, R11, R2 ;  /* 0x000000020b027220 */ /* 0x002fe20000400000 */
[----:B------:R-:W-:Y:S01]  /*0d00*/  FMUL R4, R23, R4 ;  /* 0x0000000417047220 */ /* 0x000fe20000400000 */
[----:B------:R-:W-:Y:S01]  /*0d10*/  FFMA R0, R29, R22, R0 ;  /* 0x000000161d007223 */ /* 0x000fe20000000000 */
[----:B------:R-:W-:-:S03]  /*0d20*/  FADD R32, R27, -R32 ;  /* 0x800000201b207221 */ /* 0x000fc60000000000 */
[----:B------:R1:W3:Y:S01]  /*0d30*/  MUFU.RSQ R11, R5 ;  /* 0x00000005000b7308 */ /* 0x0002e20000001400 */
[----:B------:R-:W-:Y:S01]  /*0d40*/  FFMA R4, R21, R4, R16 ;  /* 0x0000000415047223 */ /* 0x000fe20000000010 */
[----:B------:R-:W-:Y:S01]  /*0d50*/  FADD R8, RZ, -R0 ;  /* 0x80000000ff087221 */ /* 0x000fe20000000000 */
[----:B------:R-:W-:Y:S01]  /*0d60*/  HADD2.F32 R31, -RZ, R10.H1_H1 ;  /* 0x3000000aff1f7230 */ /* 0x000fe20000004100 */
[----:B--2---:R-:W-:Y:S01]  /*0d70*/  FMUL R28, R28, R9 ;  /* 0x000000091c1c7220 */ /* 0x004fe20000400000 */
[----:B------:R-:W-:Y:S01]  /*0d80*/  FMUL R32, R7, R32 ;  /* 0x0000002007207220 */ /* 0x000fe20000400000 */
[----:B------:R-:W-:Y:S01]  /*0d90*/  HADD2.F32 R10, -RZ, R13.H0_H0 ;  /* 0x2000000dff0a7230 */ /* 0x000fe20000004100 */
[----:B------:R-:W-:Y:S01]  /*0da0*/  FADD R9, RZ, -R4 ;  /* 0x80000004ff097221 */ /* 0x000fe20000000000 */
[----:B------:R-:W-:Y:S01]  /*0db0*/  HADD2.F32 R7, -RZ, R17.H0_H0 ;  /* 0x20000011ff077230 */ /* 0x000fe20000004100 */
[----:B------:R-:W-:Y:S01]  /*0dc0*/  FMUL R8, R8, 1.4426950216293334961 ;  /* 0x3fb8aa3b08087820 */ /* 0x000fe20000400000 */
[----:B------:R-:W-:Y:S01]  /*0dd0*/  FADD R24, R37, -R24 ;  /* 0x8000001825187221 */ /* 0x000fe20000000000 */
[----:B------:R-:W-:Y:S01]  /*0de0*/  FMUL R21, R9, 1.4426950216293334961 ;  /* 0x3fb8aa3b09157820 */ /* 0x000fe20000400000 */
[----:B------:R-:W-:Y:S01]  /*0df0*/  HADD2.F32 R12, -RZ, R13.H1_H1 ;  /* 0x3000000dff0c7230 */ /* 0x000fe20000004100 */
[----:B-1----:R-:W-:Y:S01]  /*0e00*/  FFMA R5, R10, R32, R7 ;  /* 0x000000200a057223 */ /* 0x002fe20000000007 */
[----:B------:R-:W-:Y:S01]  /*0e10*/  HADD2.F32 R17, -RZ, R17.H1_H1 ;  /* 0x30000011ff117230 */ /* 0x000fe20000004100 */
[----:B------:R-:W-:Y:S01]  /*0e20*/  FADD R34, R31, -R34 ;  /* 0x800000221f227221 */ /* 0x000fe20000000000 */
[----:B------:R-:W-:Y:S01]  /*0e30*/  FSETP.GEU.AND P5, PT, R8, -126, PT ;  /* 0xc2fc00000800780b */ /* 0x000fe20003fae000 */
[----:B0-----:R-:W-:Y:S01]  /*0e40*/  FMUL R24, R35, R24 ;  /* 0x0000001823187220 */ /* 0x001fe20000400000 */
[----:B------:R-:W-:Y:S01]  /*0e50*/  FADD R10, RZ, -R5 ;  /* 0x80000005ff0a7221 */ /* 0x000fe20000000000 */
[----:B------:R-:W-:Y:S01]  /*0e60*/  FSETP.GEU.AND P4, PT, R21, -126, PT ;  /* 0xc2fc00001500780b */ /* 0x000fe20003f8e000 */
[----:B---3--:R-:W-:Y:S01]  /*0e70*/  FMUL R34, R11, R34 ;  /* 0x000000220b227220 */ /* 0x008fe20000400000 */
[----:B------:R-:W-:Y:S01]  /*0e80*/  FFMA R7, R12, R24, R17 ;  /* 0x000000180c077223 */ /* 0x000fe20000000011 */
[----:B------:R-:W0:Y:S01]  /*0e90*/  MUFU.RSQ R9, R20 ;  /* 0x0000001400097308 */ /* 0x000e220000001400 */
[----:B------:R-:W-:-:S02]  /*0ea0*/  HADD2.F32 R12, -RZ, R14.H0_H0 ;  /* 0x2000000eff0c7230 */ /* 0x000fc40000004100 */
[----:B------:R-:W-:Y:S01]  /*0eb0*/  HADD2.F32 R11, -RZ, R18.H0_H0 ;  /* 0x20000012ff0b7230 */ /* 0x000fe20000004100 */
[----:B------:R-:W-:Y:S01]  /*0ec0*/  FMUL R17, R10, 1.4426950216293334961 ;  /* 0x3fb8aa3b0a117820 */ /* 0x000fe20000400000 */
[----:B------:R-:W-:Y:S01]  /*0ed0*/  HADD2.F32 R13, -RZ, R14.H1_H1 ;  /* 0x3000000eff0d7230 */ /* 0x000fe20000004100 */
[----:B------:R-:W-:Y:S01]  /*0ee0*/  FADD R14, RZ, -R7 ;  /* 0x80000007ff0e7221 */ /* 0x000fe20000000000 */
[----:B------:R-:W-:Y:S01]  /*0ef0*/  HADD2.F32 R10, -RZ, R18.H1_H1 ;  /* 0x30000012ff0a7230 */ /* 0x000fe20000004100 */
[----:B------:R-:W-:Y:S01]  /*0f00*/  FFMA R28, R12, R28, R11 ;  /* 0x0000001c0c1c7223 */ /* 0x000fe2000000000b */
[----:B------:R-:W-:Y:S01]  /*0f10*/  @!P5 FMUL R8, R8, 0.5 ;  /* 0x3f0000000808d820 */ /* 0x000fe20000400000 */
[----:B------:R-:W-:Y:S01]  /*0f20*/  FMUL R18, R14, 1.4426950216293334961 ;  /* 0x3fb8aa3b0e127820 */ /* 0x000fe20000400000 */
[----:B------:R-:W-:Y:S01]  /*0f30*/  HADD2.F32 R12, -RZ, R15.H0_H0 ;  /* 0x2000000fff0c7230 */ /* 0x000fe20000004100 */
[----:B------:R-:W-:Y:S01]  /*0f40*/  FFMA R10, R13, R34, R10 ;  /* 0x000000220d0a7223 */ /* 0x000fe2000000000a */
[----:B------:R-:W-:Y:S01]  /*0f50*/  FADD R14, RZ, -R28 ;  /* 0x8000001cff0e7221 */ /* 0x000fe20000000000 */
[----:B------:R-:W-:Y:S01]  /*0f60*/  HADD2.F32 R13, -RZ, R19.H0_H0 ;  /* 0x20000013ff0d7230 */ /* 0x000fe20000004100 */
[----:B------:R-:W-:Y:S01]  /*0f70*/  @!P4 FMUL R21, R21, 0.5 ;  /* 0x3f0000001515c820 */ /* 0x000fe20000400000 */
[----:B------:R-:W1:Y:S01]  /*0f80*/  MUFU.EX2 R8, R8 ;  /* 0x0000000800087308 */ /* 0x000e620000000800 */
[----:B------:R-:W-:Y:S01]  /*0f90*/  FMUL R16, R14, 1.4426950216293334961 ;  /* 0x3fb8aa3b0e107820 */ /* 0x000fe20000400000 */
[----:B------:R-:W-:Y:S01]  /*0fa0*/  HADD2.F32 R14, -RZ, R15.H1_H1 ;  /* 0x3000000fff0e7230 */ /* 0x000fe20000004100 */
[----:B------:R-:W-:Y:S01]  /*0fb0*/  FFMA R2, R12, R2, R13 ;  /* 0x000000020c027223 */ /* 0x000fe2000000000d */
[----:B------:R-:W-:Y:S01]  /*0fc0*/  HADD2.F32 R19, -RZ, R19.H1_H1 ;  /* 0x30000013ff137230 */ /* 0x000fe20000004100 */
[----:B0-----:R-:W-:Y:S01]  /*0fd0*/  FMUL R6, R9, R6 ;  /* 0x0000000609067220 */ /* 0x001fe20000400000 */
[----:B------:R-:W-:-:S02]  /*0fe0*/  FSETP.GEU.AND P3, PT, R17, -126, PT ;  /* 0xc2fc00001100780b */ /* 0x000fc40003f6e000 */
[----:B------:R-:W0:Y:S01]  /*0ff0*/  MUFU.EX2 R11, R21 ;  /* 0x00000015000b7308 */ /* 0x000e220000000800 */
[----:B------:R-:W-:Y:S01]  /*1000*/  FADD R9, RZ, -R2 ;  /* 0x80000002ff097221 */ /* 0x000fe20000000000 */
[----:B------:R-:W-:-:S03]  /*1010*/  FFMA R6, R14, R6, R19 ;  /* 0x000000060e067223 */ /* 0x000fc60000000013 */
[----:B------:R-:W-:Y:S01]  /*1020*/  FMUL R12, R9, 1.4426950216293334961 ;  /* 0x3fb8aa3b090c7820 */ /* 0x000fe20000400000 */
[----:B------:R-:W-:Y:S01]  /*1030*/  FADD R9, RZ, -R6 ;  /* 0x80000006ff097221 */ /* 0x000fe20000000000 */
[----:B------:R-:W-:Y:S01]  /*1040*/  FADD R15, RZ, -R10 ;  /* 0x8000000aff0f7221 */ /* 0x000fe20000000000 */
[----:B------:R-:W-:Y:S02]  /*1050*/  FSETP.GEU.AND P2, PT, R18, -126, PT ;  /* 0xc2fc00001200780b */ /* 0x000fe40003f4e000 */
[----:B------:R-:W-:Y:S01]  /*1060*/  FMUL R9, R9, 1.4426950216293334961 ;  /* 0x3fb8aa3b09097820 */ /* 0x000fe20000400000 */
[----:B------:R-:W-:Y:S01]  /*1070*/  @!P3 FMUL R17, R17, 0.5 ;  /* 0x3f0000001111b820 */ /* 0x000fe20000400000 */
[----:B------:R-:W-:Y:S01]  /*1080*/  FMUL R15, R15, 1.4426950216293334961 ;  /* 0x3fb8aa3b0f0f7820 */ /* 0x000fe20000400000 */
[----:B-1----:R-:W-:Y:S01]  /*1090*/  @!P5 FMUL R8, R8, R8 ;  /* 0x000000080808d220 */ /* 0x002fe20000400000 */
[----:B------:R-:W-:Y:S01]  /*10a0*/  FSETP.GEU.AND P5, PT, R12, -126, PT ;  /* 0xc2fc00000c00780b */ /* 0x000fe20003fae000 */
[----:B0-----:R-:W-:Y:S01]  /*10b0*/  @!P4 FMUL R11, R11, R11 ;  /* 0x0000000b0b0bc220 */ /* 0x001fe20000400000 */
[----:B------:R-:W-:-:S02]  /*10c0*/  FSETP.GEU.AND P1, PT, R16, -126, PT ;  /* 0xc2fc00001000780b */ /* 0x000fc40003f2e000 */
[----:B------:R-:W-:Y:S01]  /*10d0*/  FSETP.GEU.AND P4, PT, R9, -126, PT ;  /* 0xc2fc00000900780b */ /* 0x000fe20003f8e000 */
[----:B------:R-:W0:Y:S01]  /*10e0*/  MUFU.EX2 R17, R17 ;  /* 0x0000001100117308 */ /* 0x000e220000000800 */
[----:B------:R-:W-:Y:S01]  /*10f0*/  FSETP.GEU.AND P6, PT, R15, -126, PT ;  /* 0xc2fc00000f00780b */ /* 0x000fe20003fce000 */
[----:B------:R-:W-:Y:S01]  /*1100*/  @!P2 FMUL R18, R18, 0.5 ;  /* 0x3f0000001212a820 */ /* 0x000fe20000400000 */
[----:B------:R-:W-:-:S05]  /*1110*/  FADD R8, R8, 1 ;  /* 0x3f80000008087421 */ /* 0x000fca0000000000 */
[----:B------:R-:W-:Y:S01]  /*1120*/  @!P5 FMUL R12, R12, 0.5 ;  /* 0x3f0000000c0cd820 */ /* 0x000fe20000400000 */
[----:B------:R-:W1:Y:S01]  /*1130*/  MUFU.EX2 R18, R18 ;  /* 0x0000001200127308 */ /* 0x000e620000000800 */
[----:B------:R-:W-:Y:S02]  /*1140*/  @!P1 FMUL R16, R16, 0.5 ;  /* 0x3f00000010109820 */ /* 0x000fe40000400000 */
[----:B------:R-:W-:Y:S02]  /*1150*/  @!P4 FMUL R9, R9, 0.5 ;  /* 0x3f0000000909c820 */ /* 0x000fe40000400000 */
[----:B------:R-:W-:-:S03]  /*1160*/  @!P6 FMUL R15, R15, 0.5 ;  /* 0x3f0000000f0fe820 */ /* 0x000fc60000400000 */
[----:B------:R-:W2:Y:S01]  /*1170*/  MUFU.EX2 R12, R12 ;  /* 0x0000000c000c7308 */ /* 0x000ea20000000800 */
[----:B0-----:R-:W-:Y:S01]  /*1180*/  @!P3 FMUL R17, R17, R17 ;  /* 0x000000111111b220 */ /* 0x001fe20000400000 */
[----:B------:R-:W-:-:S06]  /*1190*/  FSETP.GT.AND P3, PT, R8, 8.50705917302346158658e+37, PT ;  /* 0x7e8000000800780b */ /* 0x000fcc0003f64000 */
[----:B------:R-:W0:Y:S01]  /*11a0*/  MUFU.EX2 R16, R16 ;  /* 0x0000001000107308 */ /* 0x000e220000000800 */
[----:B------:R-:W-:-:S07]  /*11b0*/  FADD R11, R11, 1 ;  /* 0x3f8000000b0b7421 */ /* 0x000fce0000000000 */
[----:B------:R-:W3:Y:S08]  /*11c0*/  MUFU.EX2 R9, R9 ;  /* 0x0000000900097308 */ /* 0x000ef00000000800 */
[----:B------:R-:W4:Y:S01]  /*11d0*/  MUFU.EX2 R15, R15 ;  /* 0x0000000f000f7308 */ /* 0x000f220000000800 */
[----:B-1----:R-:W-:Y:S01]  /*11e0*/  @!P2 FMUL R18, R18, R18 ;  /* 0x000000121212a220 */ /* 0x002fe20000400000 */
[----:B------:R-:W-:Y:S01]  /*11f0*/  FSETP.GT.AND P2, PT, R11, 8.50705917302346158658e+37, PT ;  /* 0x7e8000000b00780b */ /* 0x000fe20003f44000 */
[----:B------:R-:W-:Y:S01]  /*1200*/  FADD R17, R17, 1 ;  /* 0x3f80000011117421 */ /* 0x000fe20000000000 */
[----:B------:R-:W-:Y:S01]  /*1210*/  @P3 FMUL R8, R8, 0.25 ;  /* 0x3e80000008083820 */ /* 0x000fe20000400000 */
[----:B--2---:R-:W-:Y:S01]  /*1220*/  @!P5 FMUL R12, R12, R12 ;  /* 0x0000000c0c0cd220 */ /* 0x004fe20000400000 */
[----:B0-----:R-:W-:Y:S01]  /*1230*/  @!P1 FMUL R16, R16, R16 ;  /* 0x0000001010109220 */ /* 0x001fe20000400000 */
[----:B---3--:R-:W-:Y:S01]  /*1240*/  @!P4 FMUL R9, R9, R9 ;  /* 0x000000090909c220 */ /* 0x008fe20000400000 */
[----:B------:R-:W-:Y:S01]  /*1250*/  FSETP.GT.AND P1, PT, R17, 8.50705917302346158658e+37, PT ;  /* 0x7e8000001100780b */ /* 0x000fe20003f24000 */
[----:B------:R0:W1:Y:S01]  /*1260*/  MUFU.RCP R13, R8 ;  /* 0x00000008000d7308 */ /* 0x0000620000001000 */
[----:B------:R-:W-:Y:S01]  /*1270*/  FADD R18, R18, 1 ;  /* 0x3f80000012127421 */ /* 0x000fe20000000000 */
[----:B------:R-:W-:Y:S01]  /*1280*/  FADD R12, R12, 1 ;  /* 0x3f8000000c0c7421 */ /* 0x000fe20000000000 */
[----:B------:R-:W-:Y:S01]  /*1290*/  FADD R16, R16, 1 ;  /* 0x3f80000010107421 */ /* 0x000fe20000000000 */
[----:B------:R-:W-:Y:S01]  /*12a0*/  FADD R9, R9, 1 ;  /* 0x3f80000009097421 */ /* 0x000fe20000000000 */
[----:B----4-:R-:W-:Y:S01]  /*12b0*/  @!P6 FMUL R15, R15, R15 ;  /* 0x0000000f0f0fe220 */ /* 0x010fe20000400000 */
[----:B0-----:R-:W-:-:S03]  /*12c0*/  MOV R8, 0x3e800000 ;  /* 0x3e80000000087802 */ /* 0x001fc60000000f00 */
[----:B------:R-:W-:Y:S01]  /*12d0*/  FADD R15, R15, 1 ;  /* 0x3f8000000f0f7421 */ /* 0x000fe20000000000 */
[----:B------:R-:W-:Y:S01]  /*12e0*/  FSETP.GT.AND P6, PT, R18, 8.50705917302346158658e+37, PT ;  /* 0x7e8000001200780b */ /* 0x000fe20003fc4000 */
[----:B------:R-:W-:Y:S01]  /*12f0*/  @P2 FMUL R11, R11, 0.25 ;  /* 0x3e8000000b0b2820 */ /* 0x000fe20000400000 */
[----:B------:R-:W-:Y:S02]  /*1300*/  FSEL R14, R8, 1, P3 ;  /* 0x3f800000080e7808 */ /* 0x000fe40001800000 */
[----:B------:R-:W-:Y:S02]  /*1310*/  FSETP.GT.AND P3, PT, R12, 8.50705917302346158658e+37, PT ;  /* 0x7e8000000c00780b */ /* 0x000fe40003f64000 */
[----:B------:R-:W-:Y:S02]  /*1320*/  FSEL R20, R8, 1, P2 ;  /* 0x3f80000008147808 */ /* 0x000fe40001000000 */
[----:B------:R-:W-:Y:S02]  /*1330*/  FSETP.GT.AND P5, PT, R16, 8.50705917302346158658e+37, PT ;  /* 0x7e8000001000780b */ /* 0x000fe40003fa4000 */
[----:B------:R-:W-:-:S02]  /*1340*/  FSETP.GT.AND P2, PT, R9, 8.50705917302346158658e+37, PT ;  /* 0x7e8000000900780b */ /* 0x000fc40003f44000 */
[----:B------:R-:W-:Y:S01]  /*1350*/  FSETP.GT.AND P4, PT, R15, 8.50705917302346158658e+37, PT ;  /* 0x7e8000000f00780b */ /* 0x000fe20003f84000 */
[----:B------:R-:W-:Y:S01]  /*1360*/  @P1 FMUL R17, R17, 0.25 ;  /* 0x3e80000011111820 */ /* 0x000fe20000400000 */
[----:B------:R-:W-:Y:S01]  /*1370*/  @P6 FMUL R18, R18, 0.25 ;  /* 0x3e80000012126820 */ /* 0x000fe20000400000 */
[----:B------:R-:W0:Y:S02]  /*1380*/  MUFU.RCP R11, R11 ;  /* 0x0000000b000b7308 */ /* 0x000e240000001000 */
[----:B------:R-:W-:-:S04]  /*1390*/  @P3 FMUL R12, R12, 0.25 ;  /* 0x3e8000000c0c3820 */ /* 0x000fc80000400000 */
[----:B------:R-:W-:Y:S02]  /*13a0*/  @P5 FMUL R16, R16, 0.25 ;  /* 0x3e80000010105820 */ /* 0x000fe40000400000 */
[----:B------:R-:W2:Y:S01]  /*13b0*/  MUFU.RCP R17, R17 ;  /* 0x0000001100117308 */ /* 0x000ea20000001000 */
[----:B------:R-:W-:Y:S01]  /*13c0*/  @P2 FMUL R9, R9, 0.25 ;  /* 0x3e80000009092820 */ /* 0x000fe20000400000 */
[----:B------:R-:W-:Y:S01]  /*13d0*/  @P4 FMUL R15, R15, 0.25 ;  /* 0x3e8000000f0f4820 */ /* 0x000fe20000400000 */
[----:B-1----:R-:W-:-:S05]  /*13e0*/  FMUL R13, R13, R14 ;  /* 0x0000000e0d0d7220 */ /* 0x002fca0000400000 */
[----:B------:R-:W1:Y:S01]  /*13f0*/  MUFU.RCP R18, R18 ;  /* 0x0000001200127308 */ /* 0x000e620000001000 */
[----:B------:R-:W-:-:S07]  /*1400*/  FSEL R14, R8, 1, P1 ;  /* 0x3f800000080e7808 */ /* 0x000fce0000800000 */
[----:B------:R-:W-:Y:S08]  /*1410*/  MUFU.RCP R12, R12 ;  /* 0x0000000c000c7308 */ /* 0x000ff00000001000 */
[----:B------:R-:W3:Y:S08]  /*1420*/  MUFU.RCP R16, R16 ;  /* 0x0000001000107308 */ /* 0x000ef00000001000 */
[----:B------:R4:W5:Y:S08]  /*1430*/  MUFU.RCP R19, R15 ;  /* 0x0000000f00137308 */ /* 0x0009700000001000 */
[----:B------:R-:W5:Y:S01]  /*1440*/  MUFU.RCP R9, R9 ;  /* 0x0000000900097308 */ /* 0x000f620000001000 */
[----:B------:R-:W-:Y:S01]  /*1450*/  FMUL R0, R0, R13 ;  /* 0x0000000d00007220 */ /* 0x000fe20000400000 */
[----:B0-----:R-:W-:Y:S01]  /*1460*/  FMUL R11, R11, R20 ;  /* 0x000000140b0b7220 */ /* 0x001fe20000400000 */
[----:B--2---:R-:W-:Y:S01]  /*1470*/  FMUL R14, R17, R14 ;  /* 0x0000000e110e7220 */ /* 0x004fe20000400000 */
[----:B------:R-:W-:-:S02]  /*1480*/  FSEL R13, R8, 1, P6 ;  /* 0x3f800000080d7808 */ /* 0x000fc40003000000 */
[C---:B----4-:R-:W-:Y:S02]  /*1490*/  FSEL R15, R8.reuse, 1, P5 ;  /* 0x3f800000080f7808 */ /* 0x050fe40002800000 */
[C---:B------:R-:W-:Y:S02]  /*14a0*/  FSEL R20, R8.reuse, 1, P4 ;  /* 0x3f80000008147808 */ /* 0x040fe40002000000 */
[C---:B------:R-:W-:Y:S02]  /*14b0*/  FSEL R17, R8.reuse, 1, P3 ;  /* 0x3f80000008117808 */ /* 0x040fe40001800000 */
[----:B------:R-:W-:Y:S01]  /*14c0*/  FSEL R8, R8, 1, P2 ;  /* 0x3f80000008087808 */ /* 0x000fe20001000000 */
[----:B-1----:R-:W-:Y:S01]  /*14d0*/  FMUL R18, R18, R13 ;  /* 0x0000000d12127220 */ /* 0x002fe20000400000 */
[----:B---3--:R-:W-:Y:S01]  /*14e0*/  FMUL R15, R16, R15 ;  /* 0x0000000f100f7220 */ /* 0x008fe20000400000 */
[----:B------:R-:W-:Y:S01]  /*14f0*/  FMUL R17, R12, R17 ;  /* 0x000000110c117220 */ /* 0x000fe20000400000 */
[----:B-----5:R-:W-:Y:S01]  /*1500*/  FMUL R19, R19, R20 ;  /* 0x0000001413137220 */ /* 0x020fe20000400000 */
[----:B------:R-:W-:Y:S01]  /*1510*/  FMUL R9, R9, R8 ;  /* 0x0000000809097220 */ /* 0x000fe20000400000 */
[----:B------:R-:W-:Y:S01]  /*1520*/  FMUL R18, R7, R18 ;  /* 0x0000001207127220 */ /* 0x000fe20000400000 */
[----:B------:R-:W-:Y:S01]  /*1530*/  FMUL R7, R2, R17 ;  /* 0x0000001102077220 */ /* 0x000fe20000400000 */
[----:B------:R-:W-:Y:S01]  /*1540*/  FMUL R11, R4, R11 ;  /* 0x0000000b040b7220 */ /* 0x000fe20000400000 */
[----:B------:R-:W-:Y:S01]  /*1550*/  FMUL R5, R5, R14 ;  /* 0x0000000e05057220 */ /* 0x000fe20000400000 */
[----:B------:R-:W-:Y:S01]  /*1560*/  FMUL R15, R28, R15 ;  /* 0x0000000f1c0f7220 */ /* 0x000fe20000400000 */
[----:B------:R-:W-:Y:S01]  /*1570*/  FMUL R10, R10, R19 ;  /* 0x000000130a0a7220 */ /* 0x000fe20000400000 */
[----:B------:R-:W-:Y:S01]  /*1580*/  FMUL R2, R6, R9 ;  /* 0x0000000906027220 */ /* 0x000fe20000400000 */
[----:B------:R-:W-:Y:S01]  /*1590*/  F2FP.F16.F32.PACK_AB R4, R11, R0 ;  /* 0x000000000b04723e */ /* 0x000fe200000000ff */
[----:B------:R-:W-:Y:S01]  /*15a0*/  IMAD.WIDE R24, R25, R3, c[0x0][0x188] ;  /* 0x0000620019187625 */ /* 0x000fe200078e0203 */
[----:B------:R-:W-:-:S02]  /*15b0*/  F2FP.F16.F32.PACK_AB R5, R18, R5 ;  /* 0x000000051205723e */ /* 0x000fc400000000ff */
[----:B------:R-:W-:Y:S02]  /*15c0*/  F2FP.F16.F32.PACK_AB R6, R10, R15 ;  /* 0x0000000f0a06723e */ /* 0x000fe400000000ff */
[----:B------:R-:W-:Y:S01]  /*15d0*/  F2FP.F16.F32.PACK_AB R7, R2, R7 ;  /* 0x000000070207723e */ /* 0x000fe200000000ff */
[----:B------:R-:W-:Y:S06]  /*15e0*/  @P0 EXIT ;  /* 0x000000000000094d */ /* 0x000fec0003800000 */
[----:B------:R-:W-:Y:S01]  /*15f0*/  STG.E.128 [R24.64], R4 ;  /* 0x0000000418007986 */ /* 0x000fe2000c101d04 */
[----:B------:R-:W-:Y:S05]  /*1600*/  EXIT ;  /* 0x000000000000794d */ /* 0x000fea0003800000 */
.L_x_0:
[----:B------:R-:W-:-:S00]  /*1610*/  BRA `(.L_x_0) ;  /* 0xfffffff000007947 */ /* 0x000fc0000383ffff */
[----:B------:R-:W-:-:S00]  /*1620*/  NOP ;  /* 0x0000000000007918 */ /* 0x000fc00000000000 */
        /* <DEDUP_REMOVED lines=13> */
.L_x_1:


//--------------------- .nv.global.init           --------------------------
	.section	.nv.global.init,"aw",@progbits
.nv.global.init:
	.type		_$_str,@object
	.size		_$_str,(.L_0 - _$_str)
_$_str:
        /*0000*/ 	.byte	0x5f, 0x5f, 0x43, 0x55, 0x44, 0x41, 0x5f, 0x46, 0x54, 0x5a, 0x00
.L_0:
